//
// Generated by NVIDIA NVVM Compiler
//
// Compiler Build ID: CL-36424714
// Cuda compilation tools, release 13.0, V13.0.88
// Based on NVVM 20.0.0
//

.version 9.0
.target sm_100
.address_size 64

	// .globl	_Z6vecAddPdS_S_i

.visible .entry _Z6vecAddPdS_S_i(
	.param .u64 .ptr .align 1 _Z6vecAddPdS_S_i_param_0,
	.param .u64 .ptr .align 1 _Z6vecAddPdS_S_i_param_1,
	.param .u64 .ptr .align 1 _Z6vecAddPdS_S_i_param_2,
	.param .u32 _Z6vecAddPdS_S_i_param_3
)
{
	.reg .pred 	%p<3>;
	.reg .b32 	%r<7>;
	.reg .b64 	%rd<11>;
	.reg .b64 	%fd<4>;

	ld.param.u64 	%rd4, [_Z6vecAddPdS_S_i_param_0];
	ld.param.u64 	%rd5, [_Z6vecAddPdS_S_i_param_1];
	ld.param.u64 	%rd6, [_Z6vecAddPdS_S_i_param_2];
	ld.param.u32 	%r5, [_Z6vecAddPdS_S_i_param_3];
	mov.u32 	%r6, %tid.x;
	setp.ge.s32 	%p1, %r6, %r5;
	@%p1 bra 	$L__BB0_3;
	mov.u32 	%r2, %ntid.x;
	cvta.to.global.u64 	%rd1, %rd4;
	cvta.to.global.u64 	%rd2, %rd5;
	cvta.to.global.u64 	%rd3, %rd6;
$L__BB0_2:
	mul.wide.s32 	%rd7, %r6, 8;
	add.s64 	%rd8, %rd1, %rd7;
	ld.global.f64 	%fd1, [%rd8];
	add.s64 	%rd9, %rd2, %rd7;
	ld.global.f64 	%fd2, [%rd9];
	add.f64 	%fd3, %fd1, %fd2;
	add.s64 	%rd10, %rd3, %rd7;
	st.global.f64 	[%rd10], %fd3;
	add.s32 	%r6, %r6, %r2;
	setp.lt.s32 	%p2, %r6, %r5;
	@%p2 bra 	$L__BB0_2;
$L__BB0_3:
	ret;

}


// ===== COMPILED SASS (sm_100) =====

	.target	sm_100

	.elftype	@"ET_EXEC"


//--------------------- .note.nv.tkinfo           --------------------------
	.section	.note.nv.tkinfo,"",@"SHT_NOTE"
	.sectionflags	@"SHF_NOTE_NV_TKINFO"
	.tkinfo
        /*0018*/ 	.word	0x00000002
        /*0030*/ 	.string	""
        /*0030*/ 	.string	"ptxas"
        /*0030*/ 	.string	"Cuda compilation tools, release 13.0, V13.0.88"
        /*0030*/ 	.string	"Build cuda_13.0.r13.0/compiler.36424714_0"
        /*0030*/ 	.string	"-arch sm_100 -m 64 "



//--------------------- .note.nv.cuinfo           --------------------------
	.section	.note.nv.cuinfo,"",@"SHT_NOTE"
	.sectionflags	@"SHF_NOTE_NV_CUINFO"
        /*0018*/ 	.short	0x0002
        /*001a*/ 	.short	0x0064
        /*001c*/ 	.short	0x0082
	.zero		2


//--------------------- .nv.info                  --------------------------
	.section	.nv.info,"",@"SHT_CUDA_INFO"
	.align	4


	//----- nvinfo : EIATTR_REGCOUNT
	.align		4
        /*0000*/ 	.byte	0x04, 0x2f
        /*0002*/ 	.short	(.L_1 - .L_0)
	.align		4
.L_0:
        /*0004*/ 	.word	index@(_Z6vecAddPdS_S_i)
        /*0008*/ 	.word	0x00000014


	//----- nvinfo : EIATTR_FRAME_SIZE
	.align		4
.L_1:
        /*000c*/ 	.byte	0x04, 0x11
        /*000e*/ 	.short	(.L_3 - .L_2)
	.align		4
.L_2:
        /*0010*/ 	.word	index@(_Z6vecAddPdS_S_i)
        /*0014*/ 	.word	0x00000000


	//----- nvinfo : EIATTR_MIN_STACK_SIZE
	.align		4
.L_3:
        /*0018*/ 	.byte	0x04, 0x12
        /*001a*/ 	.short	(.L_5 - .L_4)
	.align		4
.L_4:
        /*001c*/ 	.word	index@(_Z6vecAddPdS_S_i)
        /*0020*/ 	.word	0x00000000
.L_5:


//--------------------- .nv.compat                --------------------------
	.section	.nv.compat,"",@"SHT_CUDA_COMPAT_INFO"
	.align	4
        /*0000*/ 	.byte	0x02, 0x09, 0x00, 0x00, 0x02, 0x02, 0x01, 0x00, 0x02, 0x05, 0x05, 0x00, 0x03, 0x07, 0x01, 0x01
        /*0010*/ 	.byte	0x02, 0x03, 0x00, 0x00, 0x02, 0x06, 0x01, 0x00, 0x04, 0x0b, 0x08, 0x00, 0x01, 0x00, 0x00, 0x00
        /*0020*/ 	.byte	0x00, 0x00, 0x00, 0x00


//--------------------- .nv.info._Z6vecAddPdS_S_i --------------------------
	.section	.nv.info._Z6vecAddPdS_S_i,"",@"SHT_CUDA_INFO"
	.sectionflags	@""
	.align	4


	//----- nvinfo : EIATTR_CUDA_API_VERSION
	.align		4
        /*0000*/ 	.byte	0x04, 0x37
        /*0002*/ 	.short	(.L_7 - .L_6)
.L_6:
        /*0004*/ 	.word	0x00000082


	//----- nvinfo : EIATTR_KPARAM_INFO
	.align		4
.L_7:
        /*0008*/ 	.byte	0x04, 0x17
        /*000a*/ 	.short	(.L_9 - .L_8)
.L_8:
        /*000c*/ 	.word	0x00000000
        /*0010*/ 	.short	0x0003
        /*0012*/ 	.short	0x0018
        /*0014*/ 	.byte	0x00, 0xf0, 0x11, 0x00


	//----- nvinfo : EIATTR_KPARAM_INFO
	.align		4
.L_9:
        /*0018*/ 	.byte	0x04, 0x17
        /*001a*/ 	.short	(.L_11 - .L_10)
.L_10:
        /*001c*/ 	.word	0x00000000
        /*0020*/ 	.short	0x0002
        /*0022*/ 	.short	0x0010
        /*0024*/ 	.byte	0x00, 0xf5, 0x21, 0x00


	//----- nvinfo : EIATTR_KPARAM_INFO
	.align		4
.L_11:
        /*0028*/ 	.byte	0x04, 0x17
        /*002a*/ 	.short	(.L_13 - .L_12)
.L_12:
        /*002c*/ 	.word	0x00000000
        /*0030*/ 	.short	0x0001
        /*0032*/ 	.short	0x0008
        /*0034*/ 	.byte	0x00, 0xf5, 0x21, 0x00


	//----- nvinfo : EIATTR_KPARAM_INFO
	.align		4
.L_13:
        /*0038*/ 	.byte	0x04, 0x17
        /*003a*/ 	.short	(.L_15 - .L_14)
.L_14:
        /*003c*/ 	.word	0x00000000
        /*0040*/ 	.short	0x0000
        /*0042*/ 	.short	0x0000
        /*0044*/ 	.byte	0x00, 0xf5, 0x21, 0x00


	//----- nvinfo : EIATTR_SPARSE_MMA_MASK
	.align		4
.L_15:
        /*0048*/ 	.byte	0x03, 0x50
        /*004a*/ 	.short	0x0000


	//----- nvinfo : EIATTR_MAXREG_COUNT
	.align		4
        /*004c*/ 	.byte	0x03, 0x1b
        /*004e*/ 	.short	0x00ff


	//----- nvinfo : EIATTR_MERCURY_ISA_VERSION
	.align		4
        /*0050*/ 	.byte	0x03, 0x5f
        /*0052*/ 	.short	0x0101


	//----- nvinfo : EIATTR_VRC_CTA_INIT_COUNT
	.align		4
        /*0054*/ 	.byte	0x02, 0x4a
	.zero		1
	.zero		1


	//----- nvinfo : EIATTR_EXIT_INSTR_OFFSETS
	.align		4
        /*0058*/ 	.byte	0x04, 0x1c
        /*005a*/ 	.short	(.L_17 - .L_16)


	//   ....[0]....
.L_16:
        /*005c*/ 	.word	0x00000040


	//   ....[1]....
        /*0060*/ 	.word	0x00000140


	//----- nvinfo : EIATTR_CRS_STACK_SIZE
	.align		4
.L_17:
        /*0064*/ 	.byte	0x04, 0x1e
        /*0066*/ 	.short	(.L_19 - .L_18)
.L_18:
        /*0068*/ 	.word	0x00000000


	//----- nvinfo : EIATTR_CBANK_PARAM_SIZE
	.align		4
.L_19:
        /*006c*/ 	.byte	0x03, 0x19
        /*006e*/ 	.short	0x001c


	//----- nvinfo : EIATTR_PARAM_CBANK
	.align		4
        /*0070*/ 	.byte	0x04, 0x0a
        /*0072*/ 	.short	(.L_21 - .L_20)
	.align		4
.L_20:
        /*0074*/ 	.word	index@(.nv.constant0._Z6vecAddPdS_S_i)
        /*0078*/ 	.short	0x0380
        /*007a*/ 	.short	0x001c


	//----- nvinfo : EIATTR_SW_WAR
	.align		4
.L_21:
        /*007c*/ 	.byte	0x04, 0x36
        /*007e*/ 	.short	(.L_23 - .L_22)
.L_22:
        /*0080*/ 	.word	0x00000008
.L_23:


//--------------------- .nv.callgraph             --------------------------
	.section	.nv.callgraph,"",@"SHT_CUDA_CALLGRAPH"
	.align	4
	.sectionentsize	8
	.align		4
        /*0000*/ 	.word	0x00000000
	.align		4
        /*0004*/ 	.word	0xffffffff
	.align		4
        /*0008*/ 	.word	0x00000000
	.align		4
        /*000c*/ 	.word	0xfffffffe
	.align		4
        /*0010*/ 	.word	0x00000000
	.align		4
        /*0014*/ 	.word	0xfffffffd
	.align		4
        /*0018*/ 	.word	0x00000000
	.align		4
        /*001c*/ 	.word	0xfffffffc


//--------------------- .text._Z6vecAddPdS_S_i    --------------------------
	.section	.text._Z6vecAddPdS_S_i,"ax",@progbits
	.align	128
        .global         _Z6vecAddPdS_S_i
        .type           _Z6vecAddPdS_S_i,@function
        .size           _Z6vecAddPdS_S_i,(.L_x_2 - _Z6vecAddPdS_S_i)
        .other          _Z6vecAddPdS_S_i,@"STO_CUDA_ENTRY STV_DEFAULT"
_Z6vecAddPdS_S_i:
.text._Z6vecAddPdS_S_i:
[----:B------:R-:W-:Y:S01]  /*0000*/  LDC R1, c[0x0][0x37c] ;  /* 0x0000df00ff017b82 */ /* 0x000fe20000000800 */
[----:B------:R-:W0:Y:S01]  /*0010*/  S2R R17, SR_TID.X ;  /* 0x0000000000117919 */ /* 0x000e220000002100 */
[----:B------:R-:W0:Y:S02]  /*0020*/  LDCU UR5, c[0x0][0x398] ;  /* 0x00007300ff0577ac */ /* 0x000e240008000800 */
[----:B0-----:R-:W-:-:S13]  /*0030*/  ISETP.GE.AND P0, PT, R17, UR5, PT ;  /* 0x0000000511007c0c */ /* 0x001fda000bf06270 */
[----:B------:R-:W-:Y:S05]  /*0040*/  @P0 EXIT ;  /* 0x000000000000094d */ /* 0x000fea0003800000 */
[----:B------:R-:W0:Y:S01]  /*0050*/  LDC.64 R14, c[0x0][0x390] ;  /* 0x0000e400ff0e7b82 */ /* 0x000e220000000a00 */
[----:B------:R-:W1:Y:S01]  /*0060*/  LDCU UR4, c[0x0][0x360] ;  /* 0x00006c00ff0477ac */ /* 0x000e620008000800 */
[----:B------:R-:W2:Y:S06]  /*0070*/  LDCU.64 UR6, c[0x0][0x358] ;  /* 0x00006b00ff0677ac */ /* 0x000eac0008000a00 */
[----:B------:R-:W3:Y:S08]  /*0080*/  LDC.64 R10, c[0x0][0x380] ;  /* 0x0000e000ff0a7b82 */ /* 0x000ef00000000a00 */
[----:B------:R-:W4:Y:S02]  /*0090*/  LDC.64 R12, c[0x0][0x388] ;  /* 0x0000e200ff0c7b82 */ /* 0x000f240000000a00 */
.L_x_0:
[----:B---3--:R-:W-:-:S04]  /*00a0*/  IMAD.WIDE R2, R17, 0x8, R10 ;  /* 0x0000000811027825 */ /* 0x008fc800078e020a */
[C---:B----4-:R-:W-:Y:S02]  /*00b0*/  IMAD.WIDE R4, R17.reuse, 0x8, R12 ;  /* 0x0000000811047825 */ /* 0x050fe400078e020c */
[----:B--2---:R-:W2:Y:S04]  /*00c0*/  LDG.E.64 R2, desc[UR6][R2.64] ;  /* 0x0000000602027981 */ /* 0x004ea8000c1e1b00 */
[----:B------:R-:W2:Y:S01]  /*00d0*/  LDG.E.64 R4, desc[UR6][R4.64] ;  /* 0x0000000604047981 */ /* 0x000ea2000c1e1b00 */
[C---:B0-----:R-:W-:Y:S01]  /*00e0*/  IMAD.WIDE R8, R17.reuse, 0x8, R14 ;  /* 0x0000000811087825 */ /* 0x041fe200078e020e */
[----:B-1----:R-:W-:-:S04]  /*00f0*/  IADD3 R17, PT, PT, R17, UR4, RZ ;  /* 0x0000000411117c10 */ /* 0x002fc8000fffe0ff */
[----:B------:R-:W-:Y:S01]  /*0100*/  ISETP.GE.AND P0, PT, R17, UR5, PT ;  /* 0x0000000511007c0c */ /* 0x000fe2000bf06270 */
[----:B--2---:R-:W-:-:S07]  /*0110*/  DADD R6, R2, R4 ;  /* 0x0000000002067229 */ /* 0x004fce0000000004 */
[----:B------:R0:W-:Y:S05]  /*0120*/  STG.E.64 desc[UR6][R8.64], R6 ;  /* 0x0000000608007986 */ /* 0x0001ea000c101b06 */
[----:B------:R-:W-:Y:S05]  /*0130*/  @!P0 BRA `(.L_x_0) ;  /* 0xfffffffc00d88947 */ /* 0x000fea000383ffff */
[----:B------:R-:W-:Y:S05]  /*0140*/  EXIT ;  /* 0x000000000000794d */ /* 0x000fea0003800000 */
.L_x_1:
[----:B------:R-:W-:-:S00]  /*0150*/  BRA `(.L_x_1) ;  /* 0xfffffffc00fc7947 */ /* 0x000fc0000383ffff */
[----:B------:R-:W-:-:S00]  /*0160*/  NOP ;  /* 0x0000000000007918 */ /* 0x000fc00000000000 */
        /* <DEDUP_REMOVED lines=9> */
.L_x_2:


//--------------------- .nv.shared.reserved.0     --------------------------
	.section	.nv.shared.reserved.0,"aw",@nobits
	.weak		__nv_reservedSMEM_offset_0_alias
	.size		__nv_reservedSMEM_offset_0_alias, 0, 64
	.other		__nv_reservedSMEM_offset_0_alias,@"STO_CUDA_RESERVED_SHARED STV_DEFAULT"
__nv_reservedSMEM_offset_0_alias:
	.zero		0
	.zero		64


//--------------------- .nv.constant0._Z6vecAddPdS_S_i --------------------------
	.section	.nv.constant0._Z6vecAddPdS_S_i,"a",@progbits
	.sectionflags	@""
	.align	4
.nv.constant0._Z6vecAddPdS_S_i:
	.zero		924


//--------------------- SYMBOLS --------------------------

	.type		.nv.reservedSmem.offset0,@object
	.size		.nv.reservedSmem.offset0,0x4
